//
// Generated by NVIDIA NVVM Compiler
//
// Compiler Build ID: CL-36424714
// Cuda compilation tools, release 13.0, V13.0.88
// Based on NVVM 20.0.0
//

.version 9.0
.target sm_100
.address_size 64

	// .globl	_Z21makePositiveOrientireiPf

.visible .entry _Z21makePositiveOrientireiPf(
	.param .u32 _Z21makePositiveOrientireiPf_param_0,
	.param .u64 .ptr .align 1 _Z21makePositiveOrientireiPf_param_1
)
{
	.reg .pred 	%p<2>;
	.reg .b32 	%r<7>;
	.reg .b32 	%f<4>;
	.reg .b64 	%rd<5>;

	ld.param.u32 	%r2, [_Z21makePositiveOrientireiPf_param_0];
	ld.param.u64 	%rd1, [_Z21makePositiveOrientireiPf_param_1];
	mov.u32 	%r3, %ctaid.x;
	mov.u32 	%r4, %ntid.x;
	mov.u32 	%r5, %tid.x;
	mad.lo.s32 	%r1, %r3, %r4, %r5;
	setp.ge.s32 	%p1, %r1, %r2;
	@%p1 bra 	$L__BB0_2;
	cvta.to.global.u64 	%rd2, %rd1;
	cvt.rn.f32.s32 	%f1, %r2;
	mad.lo.s32 	%r6, %r1, %r2, %r1;
	mul.wide.s32 	%rd3, %r6, 4;
	add.s64 	%rd4, %rd2, %rd3;
	ld.global.f32 	%f2, [%rd4];
	add.f32 	%f3, %f2, %f1;
	st.global.f32 	[%rd4], %f3;
$L__BB0_2:
	ret;

}


// ===== COMPILED SASS (sm_100) =====

	.target	sm_100

	.elftype	@"ET_EXEC"


//--------------------- .note.nv.tkinfo           --------------------------
	.section	.note.nv.tkinfo,"",@"SHT_NOTE"
	.sectionflags	@"SHF_NOTE_NV_TKINFO"
	.tkinfo
        /*0018*/ 	.word	0x00000002
        /*0030*/ 	.string	""
        /*0030*/ 	.string	"ptxas"
        /*0030*/ 	.string	"Cuda compilation tools, release 13.0, V13.0.88"
        /*0030*/ 	.string	"Build cuda_13.0.r13.0/compiler.36424714_0"
        /*0030*/ 	.string	"-arch sm_100 -m 64 "



//--------------------- .note.nv.cuinfo           --------------------------
	.section	.note.nv.cuinfo,"",@"SHT_NOTE"
	.sectionflags	@"SHF_NOTE_NV_CUINFO"
        /*0018*/ 	.short	0x0002
        /*001a*/ 	.short	0x0064
        /*001c*/ 	.short	0x0082
	.zero		2


//--------------------- .nv.info                  --------------------------
	.section	.nv.info,"",@"SHT_CUDA_INFO"
	.align	4


	//----- nvinfo : EIATTR_REGCOUNT
	.align		4
        /*0000*/ 	.byte	0x04, 0x2f
        /*0002*/ 	.short	(.L_1 - .L_0)
	.align		4
.L_0:
        /*0004*/ 	.word	index@(_Z21makePositiveOrientireiPf)
        /*0008*/ 	.word	0x00000008


	//----- nvinfo : EIATTR_FRAME_SIZE
	.align		4
.L_1:
        /*000c*/ 	.byte	0x04, 0x11
        /*000e*/ 	.short	(.L_3 - .L_2)
	.align		4
.L_2:
        /*0010*/ 	.word	index@(_Z21makePositiveOrientireiPf)
        /*0014*/ 	.word	0x00000000


	//----- nvinfo : EIATTR_MIN_STACK_SIZE
	.align		4
.L_3:
        /*0018*/ 	.byte	0x04, 0x12
        /*001a*/ 	.short	(.L_5 - .L_4)
	.align		4
.L_4:
        /*001c*/ 	.word	index@(_Z21makePositiveOrientireiPf)
        /*0020*/ 	.word	0x00000000
.L_5:


//--------------------- .nv.compat                --------------------------
	.section	.nv.compat,"",@"SHT_CUDA_COMPAT_INFO"
	.align	4
        /*0000*/ 	.byte	0x02, 0x09, 0x00, 0x00, 0x02, 0x02, 0x01, 0x00, 0x02, 0x05, 0x05, 0x00, 0x03, 0x07, 0x01, 0x01
        /*0010*/ 	.byte	0x02, 0x03, 0x00, 0x00, 0x02, 0x06, 0x01, 0x00, 0x04, 0x0b, 0x08, 0x00, 0x09, 0x00, 0x00, 0x00
        /*0020*/ 	.byte	0x00, 0x00, 0x00, 0x00


//--------------------- .nv.info._Z21makePositiveOrientireiPf --------------------------
	.section	.nv.info._Z21makePositiveOrientireiPf,"",@"SHT_CUDA_INFO"
	.sectionflags	@""
	.align	4


	//----- nvinfo : EIATTR_CUDA_API_VERSION
	.align		4
        /*0000*/ 	.byte	0x04, 0x37
        /*0002*/ 	.short	(.L_7 - .L_6)
.L_6:
        /*0004*/ 	.word	0x00000082


	//----- nvinfo : EIATTR_KPARAM_INFO
	.align		4
.L_7:
        /*0008*/ 	.byte	0x04, 0x17
        /*000a*/ 	.short	(.L_9 - .L_8)
.L_8:
        /*000c*/ 	.word	0x00000000
        /*0010*/ 	.short	0x0001
        /*0012*/ 	.short	0x0008
        /*0014*/ 	.byte	0x00, 0xf5, 0x21, 0x00


	//----- nvinfo : EIATTR_KPARAM_INFO
	.align		4
.L_9:
        /*0018*/ 	.byte	0x04, 0x17
        /*001a*/ 	.short	(.L_11 - .L_10)
.L_10:
        /*001c*/ 	.word	0x00000000
        /*0020*/ 	.short	0x0000
        /*0022*/ 	.short	0x0000
        /*0024*/ 	.byte	0x00, 0xf0, 0x11, 0x00


	//----- nvinfo : EIATTR_SPARSE_MMA_MASK
	.align		4
.L_11:
        /*0028*/ 	.byte	0x03, 0x50
        /*002a*/ 	.short	0x0000


	//----- nvinfo : EIATTR_MAXREG_COUNT
	.align		4
        /*002c*/ 	.byte	0x03, 0x1b
        /*002e*/ 	.short	0x00ff


	//----- nvinfo : EIATTR_MERCURY_ISA_VERSION
	.align		4
        /*0030*/ 	.byte	0x03, 0x5f
        /*0032*/ 	.short	0x0101


	//----- nvinfo : EIATTR_VRC_CTA_INIT_COUNT
	.align		4
        /*0034*/ 	.byte	0x02, 0x4a
	.zero		1
	.zero		1


	//----- nvinfo : EIATTR_EXIT_INSTR_OFFSETS
	.align		4
        /*0038*/ 	.byte	0x04, 0x1c
        /*003a*/ 	.short	(.L_13 - .L_12)


	//   ....[0]....
.L_12:
        /*003c*/ 	.word	0x00000070


	//   ....[1]....
        /*0040*/ 	.word	0x00000100


	//----- nvinfo : EIATTR_CBANK_PARAM_SIZE
	.align		4
.L_13:
        /*0044*/ 	.byte	0x03, 0x19
        /*0046*/ 	.short	0x0010


	//----- nvinfo : EIATTR_PARAM_CBANK
	.align		4
        /*0048*/ 	.byte	0x04, 0x0a
        /*004a*/ 	.short	(.L_15 - .L_14)
	.align		4
.L_14:
        /*004c*/ 	.word	index@(.nv.constant0._Z21makePositiveOrientireiPf)
        /*0050*/ 	.short	0x0380
        /*0052*/ 	.short	0x0010


	//----- nvinfo : EIATTR_SW_WAR
	.align		4
.L_15:
        /*0054*/ 	.byte	0x04, 0x36
        /*0056*/ 	.short	(.L_17 - .L_16)
.L_16:
        /*0058*/ 	.word	0x00000008
.L_17:


//--------------------- .nv.callgraph             --------------------------
	.section	.nv.callgraph,"",@"SHT_CUDA_CALLGRAPH"
	.align	4
	.sectionentsize	8
	.align		4
        /*0000*/ 	.word	0x00000000
	.align		4
        /*0004*/ 	.word	0xffffffff
	.align		4
        /*0008*/ 	.word	0x00000000
	.align		4
        /*000c*/ 	.word	0xfffffffe
	.align		4
        /*0010*/ 	.word	0x00000000
	.align		4
        /*0014*/ 	.word	0xfffffffd
	.align		4
        /*0018*/ 	.word	0x00000000
	.align		4
        /*001c*/ 	.word	0xfffffffc


//--------------------- .text._Z21makePositiveOrientireiPf --------------------------
	.section	.text._Z21makePositiveOrientireiPf,"ax",@progbits
	.align	128
        .global         _Z21makePositiveOrientireiPf
        .type           _Z21makePositiveOrientireiPf,@function
        .size           _Z21makePositiveOrientireiPf,(.L_x_1 - _Z21makePositiveOrientireiPf)
        .other          _Z21makePositiveOrientireiPf,@"STO_CUDA_ENTRY STV_DEFAULT"
_Z21makePositiveOrientireiPf:
.text._Z21makePositiveOrientireiPf:
[----:B------:R-:W-:Y:S01]  /*0000*/  LDC R1, c[0x0][0x37c] ;  /* 0x0000df00ff017b82 */ /* 0x000fe20000000800 */
[----:B------:R-:W0:Y:S07]  /*0010*/  S2R R3, SR_TID.X ;  /* 0x0000000000037919 */ /* 0x000e2e0000002100 */
[----:B------:R-:W0:Y:S01]  /*0020*/  S2UR UR4, SR_CTAID.X ;  /* 0x00000000000479c3 */ /* 0x000e220000002500 */
[----:B------:R-:W1:Y:S07]  /*0030*/  LDCU UR6, c[0x0][0x380] ;  /* 0x00007000ff0677ac */ /* 0x000e6e0008000800 */
[----:B------:R-:W0:Y:S02]  /*0040*/  LDC R0, c[0x0][0x360] ;  /* 0x0000d800ff007b82 */ /* 0x000e240000000800 */
[----:B0-----:R-:W-:-:S05]  /*0050*/  IMAD R0, R0, UR4, R3 ;  /* 0x0000000400007c24 */ /* 0x001fca000f8e0203 */
[----:B-1----:R-:W-:-:S13]  /*0060*/  ISETP.GE.AND P0, PT, R0, UR6, PT ;  /* 0x0000000600007c0c */ /* 0x002fda000bf06270 */
[----:B------:R-:W-:Y:S05]  /*0070*/  @P0 EXIT ;  /* 0x000000000000094d */ /* 0x000fea0003800000 */
[----:B------:R-:W0:Y:S01]  /*0080*/  LDC.64 R2, c[0x0][0x388] ;  /* 0x0000e200ff027b82 */ /* 0x000e220000000a00 */
[----:B------:R-:W1:Y:S01]  /*0090*/  LDCU.64 UR4, c[0x0][0x358] ;  /* 0x00006b00ff0477ac */ /* 0x000e620008000a00 */
[----:B------:R-:W-:-:S04]  /*00a0*/  IMAD R5, R0, UR6, R0 ;  /* 0x0000000600057c24 */ /* 0x000fc8000f8e0200 */
[----:B0-----:R-:W-:-:S05]  /*00b0*/  IMAD.WIDE R2, R5, 0x4, R2 ;  /* 0x0000000405027825 */ /* 0x001fca00078e0202 */
[----:B-1----:R-:W2:Y:S01]  /*00c0*/  LDG.E R5, desc[UR4][R2.64] ;  /* 0x0000000402057981 */ /* 0x002ea2000c1e1900 */
[----:B------:R-:W-:-:S05]  /*00d0*/  I2FP.F32.S32 R0, UR6 ;  /* 0x0000000600007c45 */ /* 0x000fca0008201400 */
[----:B--2---:R-:W-:-:S05]  /*00e0*/  FADD R5, R0, R5 ;  /* 0x0000000500057221 */ /* 0x004fca0000000000 */
[----:B------:R-:W-:Y:S01]  /*00f0*/  STG.E desc[UR4][R2.64], R5 ;  /* 0x0000000502007986 */ /* 0x000fe2000c101904 */
[----:B------:R-:W-:Y:S05]  /*0100*/  EXIT ;  /* 0x000000000000794d */ /* 0x000fea0003800000 */
.L_x_0:
[----:B------:R-:W-:-:S00]  /*0110*/  BRA `(.L_x_0) ;  /* 0xfffffffc00fc7947 */ /* 0x000fc0000383ffff */
[----:B------:R-:W-:-:S00]  /*0120*/  NOP ;  /* 0x0000000000007918 */ /* 0x000fc00000000000 */
        /* <DEDUP_REMOVED lines=13> */
.L_x_1:


//--------------------- .nv.shared.reserved.0     --------------------------
	.section	.nv.shared.reserved.0,"aw",@nobits
	.weak		__nv_reservedSMEM_offset_0_alias
	.size		__nv_reservedSMEM_offset_0_alias, 0, 64
	.other		__nv_reservedSMEM_offset_0_alias,@"STO_CUDA_RESERVED_SHARED STV_DEFAULT"
__nv_reservedSMEM_offset_0_alias:
	.zero		0
	.zero		64


//--------------------- .nv.constant0._Z21makePositiveOrientireiPf --------------------------
	.section	.nv.constant0._Z21makePositiveOrientireiPf,"a",@progbits
	.sectionflags	@""
	.align	4
.nv.constant0._Z21makePositiveOrientireiPf:
	.zero		912


//--------------------- SYMBOLS --------------------------

	.type		.nv.reservedSmem.offset0,@object
	.size		.nv.reservedSmem.offset0,0x4
